	.headerflags	@"EF_CUDA_TEXMODE_UNIFIED EF_CUDA_64BIT_ADDRESS EF_CUDA_ACCELERATORS EF_CUDA_SM90 EF_CUDA_VIRTUAL_SM(EF_CUDA_SM90)"
	.elftype	@"ET_EXEC"


//--------------------- .nv.info                  --------------------------
	.section	.nv.info,"",@"SHT_CUDA_INFO"
	.align	4


	//----- nvinfo : EIATTR_REGCOUNT
	.align		4
        /*0000*/ 	.byte	0x04, 0x2f
        /*0002*/ 	.short	(.L_3 - .L_2)
	.align		4
.L_2:
        /*0004*/ 	.word	index@(triton_poi_fused__native_batch_norm_legit_no_training_cat_relu_60)
        /*0008*/ 	.word	0x00000017


	//----- nvinfo : EIATTR_MIN_STACK_SIZE
	.align		4
.L_3:
        /*000c*/ 	.byte	0x04, 0x12
        /*000e*/ 	.short	(.L_5 - .L_4)
	.align		4
.L_4:
        /*0010*/ 	.word	index@(triton_poi_fused__native_batch_norm_legit_no_training_cat_relu_60)
        /*0014*/ 	.word	0x00000000


	//----- nvinfo : EIATTR_FRAME_SIZE
	.align		4
.L_5:
        /*0018*/ 	.byte	0x04, 0x11
        /*001a*/ 	.short	(.L_7 - .L_6)
	.align		4
.L_6:
        /*001c*/ 	.word	index@(triton_poi_fused__native_batch_norm_legit_no_training_cat_relu_60)
        /*0020*/ 	.word	0x00000000


	//----- nvinfo : EIATTR_MIN_STACK_SIZE
	.align		4
.L_7:
        /*0024*/ 	.byte	0x04, 0x12
        /*0026*/ 	.short	(.L_9 - .L_8)
	.align		4
.L_8:
        /*0028*/ 	.word	index@(triton_poi_fused__native_batch_norm_legit_no_training_cat_relu_60)
        /*002c*/ 	.word	0x00000000
.L_9:


//--------------------- .nv.info.triton_poi_fused__native_batch_norm_legit_no_training_cat_relu_60 --------------------------
	.section	.nv.info.triton_poi_fused__native_batch_norm_legit_no_training_cat_relu_60,"",@"SHT_CUDA_INFO"
	.sectionflags	@""
	.align	4


	//----- nvinfo : EIATTR_CUDA_API_VERSION
	.align		4
        /*0000*/ 	.byte	0x04, 0x37
        /*0002*/ 	.short	(.L_11 - .L_10)
.L_10:
        /*0004*/ 	.word	0x0000007c


	//----- nvinfo : EIATTR_KPARAM_INFO
	.align		4
.L_11:
        /*0008*/ 	.byte	0x04, 0x17
        /*000a*/ 	.short	(.L_13 - .L_12)
.L_12:
        /*000c*/ 	.word	0x00000000
        /*0010*/ 	.short	0x0008
        /*0012*/ 	.short	0x0040
        /*0014*/ 	.byte	0x00, 0xf0, 0x11, 0x00


	//----- nvinfo : EIATTR_KPARAM_INFO
	.align		4
.L_13:
        /*0018*/ 	.byte	0x04, 0x17
        /*001a*/ 	.short	(.L_15 - .L_14)
.L_14:
        /*001c*/ 	.word	0x00000000
        /*0020*/ 	.short	0x0007
        /*0022*/ 	.short	0x0038
        /*0024*/ 	.byte	0x00, 0xf4, 0x21, 0x00


	//----- nvinfo : EIATTR_KPARAM_INFO
	.align		4
.L_15:
        /*0028*/ 	.byte	0x04, 0x17
        /*002a*/ 	.short	(.L_17 - .L_16)
.L_16:
        /*002c*/ 	.word	0x00000000
        /*0030*/ 	.short	0x0006
        /*0032*/ 	.short	0x0030
        /*0034*/ 	.byte	0x00, 0xf4, 0x21, 0x00


	//----- nvinfo : EIATTR_KPARAM_INFO
	.align		4
.L_17:
        /*0038*/ 	.byte	0x04, 0x17
        /*003a*/ 	.short	(.L_19 - .L_18)
.L_18:
        /*003c*/ 	.word	0x00000000
        /*0040*/ 	.short	0x0005
        /*0042*/ 	.short	0x0028
        /*0044*/ 	.byte	0x00, 0xf4, 0x21, 0x00


	//----- nvinfo : EIATTR_KPARAM_INFO
	.align		4
.L_19:
        /*0048*/ 	.byte	0x04, 0x17
        /*004a*/ 	.short	(.L_21 - .L_20)
.L_20:
        /*004c*/ 	.word	0x00000000
        /*0050*/ 	.short	0x0004
        /*0052*/ 	.short	0x0020
        /*0054*/ 	.byte	0x00, 0xf4, 0x21, 0x00


	//----- nvinfo : EIATTR_KPARAM_INFO
	.align		4
.L_21:
        /*0058*/ 	.byte	0x04, 0x17
        /*005a*/ 	.short	(.L_23 - .L_22)
.L_22:
        /*005c*/ 	.word	0x00000000
        /*0060*/ 	.short	0x0003
        /*0062*/ 	.short	0x0018
        /*0064*/ 	.byte	0x00, 0xf4, 0x21, 0x00


	//----- nvinfo : EIATTR_KPARAM_INFO
	.align		4
.L_23:
        /*0068*/ 	.byte	0x04, 0x17
        /*006a*/ 	.short	(.L_25 - .L_24)
.L_24:
        /*006c*/ 	.word	0x00000000
        /*0070*/ 	.short	0x0002
        /*0072*/ 	.short	0x0010
        /*0074*/ 	.byte	0x00, 0xf4, 0x21, 0x00


	//----- nvinfo : EIATTR_KPARAM_INFO
	.align		4
.L_25:
        /*0078*/ 	.byte	0x04, 0x17
        /*007a*/ 	.short	(.L_27 - .L_26)
.L_26:
        /*007c*/ 	.word	0x00000000
        /*0080*/ 	.short	0x0001
        /*0082*/ 	.short	0x0008
        /*0084*/ 	.byte	0x00, 0xf4, 0x21, 0x00


	//----- nvinfo : EIATTR_KPARAM_INFO
	.align		4
.L_27:
        /*0088*/ 	.byte	0x04, 0x17
        /*008a*/ 	.short	(.L_29 - .L_28)
.L_28:
        /*008c*/ 	.word	0x00000000
        /*0090*/ 	.short	0x0000
        /*0092*/ 	.short	0x0000
        /*0094*/ 	.byte	0x00, 0xf4, 0x21, 0x00


	//----- nvinfo : EIATTR_SPARSE_MMA_MASK
	.align		4
.L_29:
        /*0098*/ 	.byte	0x03, 0x50
        /*009a*/ 	.short	0x0000


	//----- nvinfo : EIATTR_MAXREG_COUNT
	.align		4
        /*009c*/ 	.byte	0x03, 0x1b
        /*009e*/ 	.short	0x00ff


	//----- nvinfo : EIATTR_EXIT_INSTR_OFFSETS
	.align		4
        /*00a0*/ 	.byte	0x04, 0x1c
        /*00a2*/ 	.short	(.L_31 - .L_30)


	//   ....[0]....
.L_30:
        /*00a4*/ 	.word	0x000004d0


	//   ....[1]....
        /*00a8*/ 	.word	0x000004f0


	//----- nvinfo : EIATTR_REQNTID
	.align		4
.L_31:
        /*00ac*/ 	.byte	0x04, 0x10
        /*00ae*/ 	.short	(.L_33 - .L_32)
.L_32:
        /*00b0*/ 	.word	0x00000080
        /*00b4*/ 	.word	0x00000001
        /*00b8*/ 	.word	0x00000001


	//----- nvinfo : EIATTR_CBANK_PARAM_SIZE
	.align		4
.L_33:
        /*00bc*/ 	.byte	0x03, 0x19
        /*00be*/ 	.short	0x0044


	//----- nvinfo : EIATTR_PARAM_CBANK
	.align		4
        /*00c0*/ 	.byte	0x04, 0x0a
        /*00c2*/ 	.short	(.L_35 - .L_34)
	.align		4
.L_34:
        /*00c4*/ 	.word	index@(.nv.constant0.triton_poi_fused__native_batch_norm_legit_no_training_cat_relu_60)
        /*00c8*/ 	.short	0x0210
        /*00ca*/ 	.short	0x0044


	//----- nvinfo : EIATTR_SW_WAR
	.align		4
.L_35:
        /*00cc*/ 	.byte	0x04, 0x36
        /*00ce*/ 	.short	(.L_37 - .L_36)
.L_36:
        /*00d0*/ 	.word	0x00000008
.L_37:


//--------------------- .nv.callgraph             --------------------------
	.section	.nv.callgraph,"",@"SHT_CUDA_CALLGRAPH"
	.align	4
	.sectionentsize	8
	.align		4
        /*0000*/ 	.word	0x00000000
	.align		4
        /*0004*/ 	.word	0xffffffff
	.align		4
        /*0008*/ 	.word	0x00000000
	.align		4
        /*000c*/ 	.word	0xfffffffe
	.align		4
        /*0010*/ 	.word	0x00000000
	.align		4
        /*0014*/ 	.word	0xfffffffd
	.align		4
        /*0018*/ 	.word	0x00000000
	.align		4
        /*001c*/ 	.word	0xfffffffc


//--------------------- .nv.constant4             --------------------------
	.section	.nv.constant4,"a",@progbits
	.align	8
	.align		8
.nv.constant4:
        /*0000*/ 	.dword	_$_str
	.align		8
        /*0008*/ 	.dword	_$_str_$_2


//--------------------- .text.triton_poi_fused__native_batch_norm_legit_no_training_cat_relu_60 --------------------------
	.section	.text.triton_poi_fused__native_batch_norm_legit_no_training_cat_relu_60,"ax",@progbits
	.align	128
        .global         triton_poi_fused__native_batch_norm_legit_no_training_cat_relu_60
        .type           triton_poi_fused__native_batch_norm_legit_no_training_cat_relu_60,@function
        .size           triton_poi_fused__native_batch_norm_legit_no_training_cat_relu_60,(.L_x_1 - triton_poi_fused__native_batch_norm_legit_no_training_cat_relu_60)
        .other          triton_poi_fused__native_batch_norm_legit_no_training_cat_relu_60,@"STO_CUDA_ENTRY STV_DEFAULT"
triton_poi_fused__native_batch_norm_legit_no_training_cat_relu_60:
.text.triton_poi_fused__native_batch_norm_legit_no_training_cat_relu_60:
[----:B------:R-:W0:Y:S01]  /*0000*/  LDC R1, c[0x0][0x28] ;  /* 0x00000a00ff017b82 */ /* 0x000e220000000800 */
[----:B------:R-:W1:Y:S07]  /*0010*/  S2R R0, SR_TID.X ;  /* 0x0000000000007919 */ /* 0x000e6e0000002100 */
[----:B------:R-:W2:Y:S01]  /*0020*/  LDC.64 R12, c[0x0][0x228] ;  /* 0x00008a00ff0c7b82 */ /* 0x000ea20000000a00 */
[----:B------:R-:W-:Y:S01]  /*0030*/  ULDC.64 UR4, c[0x0][0x208] ;  /* 0x0000820000047ab9 */ /* 0x000fe20000000a00 */
[----:B------:R-:W-:Y:S01]  /*0040*/  ULDC.64 UR6, c[0x0][0x218] ;  /* 0x0000860000067ab9 */ /* 0x000fe20000000a00 */
[----:B------:R-:W3:Y:S05]  /*0050*/  S2R R3, SR_CTAID.X ;  /* 0x0000000000037919 */ /* 0x000eea0000002500 */
[----:B------:R-:W4:Y:S08]  /*0060*/  LDC.64 R10, c[0x0][0x210] ;  /* 0x00008400ff0a7b82 */ /* 0x000f300000000a00 */
[----:B------:R-:W5:Y:S01]  /*0070*/  LDC.64 R8, c[0x0][0x220] ;  /* 0x00008800ff087b82 */ /* 0x000f620000000a00 */
[----:B-1----:R-:W-:-:S05]  /*0080*/  LOP3.LUT R0, R0, 0x7f, RZ, 0xc0, !PT ;  /* 0x0000007f00007812 */ /* 0x002fca00078ec0ff */
[----:B---3--:R-:W-:-:S05]  /*0090*/  IMAD R0, R3, 0x80, R0 ;  /* 0x0000008003007824 */ /* 0x008fca00078e0200 */
[----:B------:R-:W-:Y:S02]  /*00a0*/  SHF.R.S32.HI R3, RZ, 0x1f, R0 ;  /* 0x0000001fff037819 */ /* 0x000fe40000011400 */
[----:B------:R-:W-:Y:S02]  /*00b0*/  ISETP.GE.AND P0, PT, R0, 0x3200, PT ;  /* 0x000032000000780c */ /* 0x000fe40003f06270 */
[----:B------:R-:W-:-:S04]  /*00c0*/  LEA.HI R4, R3, R0, RZ, 0x2 ;  /* 0x0000000003047211 */ /* 0x000fc800078f10ff */
[----:B------:R-:W-:-:S05]  /*00d0*/  SHF.R.S32.HI R3, RZ, 0x2, R4 ;  /* 0x00000002ff037819 */ /* 0x000fca0000011404 */
[----:B------:R-:W-:-:S05]  /*00e0*/  IMAD.HI R2, R3, 0x51eb851f, RZ ;  /* 0x51eb851f03027827 */ /* 0x000fca00078e02ff */
[----:B------:R-:W-:-:S04]  /*00f0*/  SHF.R.U32.HI R5, RZ, 0x1f, R2 ;  /* 0x0000001fff057819 */ /* 0x000fc80000011602 */
[----:B------:R-:W-:-:S05]  /*0100*/  LEA.HI.SX32 R2, R2, R5, 0x18 ;  /* 0x0000000502027211 */ /* 0x000fca00078fc2ff */
[----:B------:R-:W-:Y:S02]  /*0110*/  IMAD R3, R2, -0x320, R3 ;  /* 0xfffffce002037824 */ /* 0x000fe400078e0203 */
[----:B------:R-:W-:Y:S02]  /*0120*/  IMAD.MOV.U32 R2, RZ, RZ, RZ ;  /* 0x000000ffff027224 */ /* 0x000fe400078e00ff */
[----:B--2---:R-:W-:-:S05]  /*0130*/  IMAD.WIDE R12, R3, 0x4, R12 ;  /* 0x00000004030c7825 */ /* 0x004fca00078e020c */
[----:B------:R1:W2:Y:S01]  /*0140*/  @!P0 LDG.E.EL R2, desc[UR4][R12.64] ;  /* 0x000000040c028981 */ /* 0x0002a2000c2e1900 */
[----:B------:R-:W-:Y:S01]  /*0150*/  IMAD.HI R5, R0, 0x51eb851f, RZ ;  /* 0x51eb851f00057827 */ /* 0x000fe200078e02ff */
[----:B------:R-:W-:Y:S02]  /*0160*/  LOP3.LUT R15, R4, 0xfffffffc, RZ, 0xc0, !PT ;  /* 0xfffffffc040f7812 */ /* 0x000fe400078ec0ff */
[C---:B------:R-:W-:Y:S01]  /*0170*/  ISETP.GE.AND P1, PT, R3.reuse, 0x300, PT ;  /* 0x000003000300780c */ /* 0x040fe20003f26270 */
[----:B------:R-:W-:Y:S01]  /*0180*/  IMAD.SHL.U32 R14, R3, 0x4, RZ ;  /* 0x00000004030e7824 */ /* 0x000fe200078e00ff */
[----:B------:R-:W-:Y:S01]  /*0190*/  SHF.R.U32.HI R6, RZ, 0x1f, R5 ;  /* 0x0000001fff067819 */ /* 0x000fe20000011605 */
[C---:B------:R-:W-:Y:S01]  /*01a0*/  IMAD.IADD R15, R0.reuse, 0x1, -R15 ;  /* 0x00000001000f7824 */ /* 0x040fe200078e0a0f */
[----:B------:R-:W-:Y:S02]  /*01b0*/  ISETP.LT.AND P2, PT, R0, 0x3200, !P1 ;  /* 0x000032000000780c */ /* 0x000fe40004f41270 */
[----:B------:R-:W-:-:S02]  /*01c0*/  LEA.HI.SX32 R17, R5, R6, 0x16 ;  /* 0x0000000605117211 */ /* 0x000fc400078fb2ff */
[----:B------:R-:W3:Y:S01]  /*01d0*/  LDC.64 R6, c[0x0][0x230] ;  /* 0x00008c00ff067b82 */ /* 0x000ee20000000a00 */
[----:B------:R-:W-:Y:S02]  /*01e0*/  ISETP.GT.AND P3, PT, R3, 0x2ff, !P0 ;  /* 0x000002ff0300780c */ /* 0x000fe40004764270 */
[C---:B------:R-:W-:Y:S02]  /*01f0*/  IMAD.SHL.U32 R16, R17.reuse, 0x80, RZ ;  /* 0x0000008011107824 */ /* 0x040fe400078e00ff */
[----:B-1----:R-:W-:-:S03]  /*0200*/  IMAD R12, R17, -0xc80, R0 ;  /* 0xfffff380110c7824 */ /* 0x002fc600078e0200 */
[----:B------:R-:W1:Y:S01]  /*0210*/  LDC.64 R4, c[0x0][0x238] ;  /* 0x00008e00ff047b82 */ /* 0x000e620000000a00 */
[----:B------:R-:W-:Y:S01]  /*0220*/  IADD3 R19, P4, P5, R14, R15, R16 ;  /* 0x0000000f0e137210 */ /* 0x000fe20007d9e010 */
[----:B------:R-:W-:Y:S01]  /*0230*/  IMAD R17, R17, 0xc00, R12 ;  /* 0x00000c0011117824 */ /* 0x000fe200078e020c */
[----:B------:R-:W-:Y:S02]  /*0240*/  SHF.R.S32.HI R13, RZ, 0x1f, R16 ;  /* 0x0000001fff0d7819 */ /* 0x000fe40000011410 */
[----:B------:R-:W-:Y:S01]  /*0250*/  SHF.R.S32.HI R15, RZ, 0x1f, R15 ;  /* 0x0000001fff0f7819 */ /* 0x000fe2000001140f */
[----:B----4-:R-:W-:Y:S01]  /*0260*/  IMAD.WIDE R16, R17, 0x4, R10 ;  /* 0x0000000411107825 */ /* 0x010fe200078e020a */
[----:B------:R-:W-:Y:S02]  /*0270*/  SHF.R.S32.HI R14, RZ, 0x1f, R14 ;  /* 0x0000001fff0e7819 */ /* 0x000fe4000001140e */
[----:B------:R-:W-:Y:S02]  /*0280*/  CS2R R10, SRZ ;  /* 0x00000000000a7805 */ /* 0x000fe4000001ff00 */
[----:B------:R-:W-:-:S02]  /*0290*/  IADD3.X R14, R14, R15, R13, P4, P5 ;  /* 0x0000000f0e0e7210 */ /* 0x000fc400027ea40d */
[----:B------:R-:W-:Y:S02]  /*02a0*/  CS2R R12, SRZ ;  /* 0x00000000000c7805 */ /* 0x000fe4000001ff00 */
[----:B------:R-:W-:-:S04]  /*02b0*/  LEA R18, P4, R19, UR6, 0x2 ;  /* 0x0000000613127c11 */ /* 0x000fc8000f8810ff */
[----:B------:R-:W-:Y:S01]  /*02c0*/  LEA.HI.X R19, R19, UR7, R14, 0x2, P4 ;  /* 0x0000000713137c11 */ /* 0x000fe2000a0f140e */
[----:B------:R2:W4:Y:S01]  /*02d0*/  @P2 LDG.E R12, desc[UR4][R16.64] ;  /* 0x00000004100c2981 */ /* 0x000522000c1e1900 */
[----:B-----5:R-:W-:-:S03]  /*02e0*/  IMAD.WIDE R8, R3, 0x4, R8 ;  /* 0x0000000403087825 */ /* 0x020fc600078e0208 */
[----:B------:R-:W5:Y:S01]  /*02f0*/  @P3 LDG.E R10, desc[UR4][R18.64+-0x3000] ;  /* 0xffd00004120a3981 */ /* 0x000f62000c1e1900 */
[----:B------:R-:W-:-:S03]  /*0300*/  IMAD.MOV.U32 R20, RZ, RZ, RZ ;  /* 0x000000ffff147224 */ /* 0x000fc600078e00ff */
[----:B------:R-:W5:Y:S01]  /*0310*/  @!P0 LDG.E.EL R11, desc[UR4][R8.64] ;  /* 0x00000004080b8981 */ /* 0x000f62000c2e1900 */
[----:B---3--:R-:W-:-:S04]  /*0320*/  IMAD.WIDE R6, R3, 0x4, R6 ;  /* 0x0000000403067825 */ /* 0x008fc800078e0206 */
[----:B-1----:R-:W-:Y:S01]  /*0330*/  IMAD.WIDE R14, R3, 0x4, R4 ;  /* 0x00000004030e7825 */ /* 0x002fe200078e0204 */
[----:B------:R1:W3:Y:S01]  /*0340*/  @!P0 LDG.E.EL R13, desc[UR4][R6.64] ;  /* 0x00000004060d8981 */ /* 0x0002e2000c2e1900 */
[----:B------:R-:W1:Y:S03]  /*0350*/  LDC.64 R4, c[0x0][0x240] ;  /* 0x00009000ff047b82 */ /* 0x000e660000000a00 */
[----:B------:R-:W3:Y:S01]  /*0360*/  @!P0 LDG.E.EL R20, desc[UR4][R14.64] ;  /* 0x000000040e148981 */ /* 0x000ee2000c2e1900 */
[----:B01----:R-:W-:-:S04]  /*0370*/  IMAD.WIDE R4, R0, 0x4, R4 ;  /* 0x0000000400047825 */ /* 0x003fc800078e0204 */
[----:B--2---:R-:W-:Y:S01]  /*0380*/  FADD R16, R2, 9.9999997473787516356e-06 ;  /* 0x3727c5ac02107421 */ /* 0x004fe20000000000 */
[----:B------:R-:W-:-:S03]  /*0390*/  IMAD.MOV.U32 R2, RZ, RZ, 0x3e800000 ;  /* 0x3e800000ff027424 */ /* 0x000fc600078e00ff */
[----:B------:R-:W0:Y:S02]  /*03a0*/  MUFU.SQRT R17, R16 ;  /* 0x0000001000117308 */ /* 0x000e240000002000 */
[C---:B0-----:R-:W-:Y:S02]  /*03b0*/  FSETP.GT.AND P4, PT, R17.reuse, 8.50705917302346158658e+37, PT ;  /* 0x7e8000001100780b */ /* 0x041fe40003f84000 */
[C---:B------:R-:W-:Y:S02]  /*03c0*/  FSETP.GEU.AND P5, PT, R17.reuse, 1.175494350822287508e-38, PT ;  /* 0x008000001100780b */ /* 0x040fe40003fae000 */
[----:B------:R-:W-:Y:S02]  /*03d0*/  FSEL R6, R2, 1, P4 ;  /* 0x3f80000002067808 */ /* 0x000fe40002000000 */
[----:B------:R-:W0:Y:S07]  /*03e0*/  LDC.64 R2, c[0x0][0x248] ;  /* 0x00009200ff027b82 */ /* 0x000e2e0000000a00 */
[----:B------:R-:W-:-:S02]  /*03f0*/  @P4 FMUL R17, R17, 0.25 ;  /* 0x3e80000011114820 */ /* 0x000fc40000400000 */
[----:B------:R-:W-:Y:S02]  /*0400*/  @!P5 FMUL R6, R6, 16777216 ;  /* 0x4b8000000606d820 */ /* 0x000fe40000400000 */
[----:B------:R-:W-:Y:S01]  /*0410*/  @!P5 FMUL R17, R17, 16777216 ;  /* 0x4b8000001111d820 */ /* 0x000fe20000400000 */
[----:B----4-:R-:W-:-:S05]  /*0420*/  SEL R12, R12, RZ, P2 ;  /* 0x000000ff0c0c7207 */ /* 0x010fca0001000000 */
[----:B------:R-:W1:Y:S01]  /*0430*/  MUFU.RCP R17, R17 ;  /* 0x0000001100117308 */ /* 0x000e620000001000 */
[----:B-----5:R-:W-:-:S05]  /*0440*/  @P1 SEL R12, R10, RZ, P3 ;  /* 0x000000ff0a0c1207 */ /* 0x020fca0001800000 */
[----:B------:R-:W-:Y:S01]  /*0450*/  FADD R11, R12, -R11 ;  /* 0x8000000b0c0b7221 */ /* 0x000fe20000000000 */
[----:B------:R2:W-:Y:S01]  /*0460*/  @!P0 STG.E desc[UR4][R4.64], R12 ;  /* 0x0000000c04008986 */ /* 0x0005e2000c101904 */
[----:B0-----:R-:W-:-:S04]  /*0470*/  IMAD.WIDE R2, R0, 0x4, R2 ;  /* 0x0000000400027825 */ /* 0x001fc800078e0202 */
[----:B-1----:R-:W-:-:S04]  /*0480*/  FMUL R6, R17, R6 ;  /* 0x0000000611067220 */ /* 0x002fc80000400000 */
[----:B------:R-:W-:-:S04]  /*0490*/  FMUL R11, R11, R6 ;  /* 0x000000060b0b7220 */ /* 0x000fc80000400000 */
[----:B---3--:R-:W-:-:S05]  /*04a0*/  FFMA R11, R11, R13, R20 ;  /* 0x0000000d0b0b7223 */ /* 0x008fca0000000014 */
[----:B------:R-:W-:-:S04]  /*04b0*/  FSETP.GEU.AND P1, PT, R11, RZ, PT ;  /* 0x000000ff0b00720b */ /* 0x000fc80003f2e000 */
[----:B------:R-:W-:Y:S01]  /*04c0*/  FSEL R11, R11, RZ, P1 ;  /* 0x000000ff0b0b7208 */ /* 0x000fe20000800000 */
[----:B--2---:R-:W-:Y:S08]  /*04d0*/  @P0 EXIT ;  /* 0x000000000000094d */ /* 0x004ff00003800000 */
[----:B------:R-:W-:Y:S01]  /*04e0*/  STG.E desc[UR4][R2.64], R11 ;  /* 0x0000000b02007986 */ /* 0x000fe2000c101904 */
[----:B------:R-:W-:Y:S05]  /*04f0*/  EXIT ;  /* 0x000000000000794d */ /* 0x000fea0003800000 */
.L_x_0:
[----:B------:R-:W-:-:S00]  /*0500*/  BRA `(.L_x_0) ;  /* 0xfffffffc00fc7947 */ /* 0x000fc0000383ffff */
[----:B------:R-:W-:-:S00]  /*0510*/  NOP ;  /* 0x0000000000007918 */ /* 0x000fc00000000000 */
        /* <DEDUP_REMOVED lines=14> */
.L_x_1:


//--------------------- .nv.global.init           --------------------------
	.section	.nv.global.init,"aw",@progbits
.nv.global.init:
	.type		_$_str,@object
	.size		_$_str,(_$_str_$_2 - _$_str)
_$_str:
        /*0000*/ 	.byte	0x5f, 0x5f, 0x43, 0x55, 0x44, 0x41, 0x5f, 0x46, 0x54, 0x5a, 0x00
	.type		_$_str_$_2,@object
	.size		_$_str_$_2,(.L_1 - _$_str_$_2)
_$_str_$_2:
        /*000b*/ 	.byte	0x5f, 0x5f, 0x43, 0x55, 0x44, 0x41, 0x5f, 0x50, 0x52, 0x45, 0x43, 0x5f, 0x53, 0x51, 0x52, 0x54
        /*001b*/ 	.byte	0x00
.L_1:


//--------------------- .nv.constant0.triton_poi_fused__native_batch_norm_legit_no_training_cat_relu_60 --------------------------
	.section	.nv.constant0.triton_poi_fused__native_batch_norm_legit_no_training_cat_relu_60,"a",@progbits
	.sectionflags	@""
	.align	4
.nv.constant0.triton_poi_fused__native_batch_norm_legit_no_training_cat_relu_60:
	.zero		596
